//
// Generated by NVIDIA NVVM Compiler
//
// Compiler Build ID: CL-36424714
// Cuda compilation tools, release 13.0, V13.0.88
// Based on NVVM 20.0.0
//

.version 9.0
.target sm_100
.address_size 64

	// .globl	_Z17cudaFindNeighborsiiPPiS_
.extern .func  (.param .b32 func_retval0) vprintf
(
	.param .b64 vprintf_param_0,
	.param .b64 vprintf_param_1
)
;
.global .align 1 .b8 $str[23] = {86, 101, 114, 116, 101, 120, 58, 32, 37, 100, 32, 80, 97, 114, 101, 110, 116, 58, 32, 37, 100, 10};

.visible .entry _Z17cudaFindNeighborsiiPPiS_(
	.param .u32 _Z17cudaFindNeighborsiiPPiS__param_0,
	.param .u32 _Z17cudaFindNeighborsiiPPiS__param_1,
	.param .u64 .ptr .align 1 _Z17cudaFindNeighborsiiPPiS__param_2,
	.param .u64 .ptr .align 1 _Z17cudaFindNeighborsiiPPiS__param_3
)
{
	.local .align 8 .b8 	__local_depot0[8];
	.reg .b64 	%SP;
	.reg .b64 	%SPL;
	.reg .pred 	%p<3>;
	.reg .b32 	%r<8>;
	.reg .b64 	%rd<14>;

	mov.u64 	%SPL, __local_depot0;
	cvta.local.u64 	%SP, %SPL;
	ld.param.u32 	%r2, [_Z17cudaFindNeighborsiiPPiS__param_0];
	ld.param.u32 	%r3, [_Z17cudaFindNeighborsiiPPiS__param_1];
	ld.param.u64 	%rd1, [_Z17cudaFindNeighborsiiPPiS__param_2];
	ld.param.u64 	%rd2, [_Z17cudaFindNeighborsiiPPiS__param_3];
	mov.u32 	%r4, %tid.x;
	mad.lo.s32 	%r1, %r3, %r2, %r4;
	setp.ge.u32 	%p1, %r4, %r2;
	@%p1 bra 	$L__BB0_3;
	cvta.to.global.u64 	%rd3, %rd1;
	mul.wide.u32 	%rd4, %r1, 8;
	add.s64 	%rd5, %rd3, %rd4;
	ld.global.u64 	%rd6, [%rd5];
	setp.eq.s64 	%p2, %rd6, 0;
	@%p2 bra 	$L__BB0_3;
	cvta.to.global.u64 	%rd7, %rd2;
	mul.wide.s32 	%rd8, %r1, 4;
	add.s64 	%rd9, %rd7, %rd8;
	ld.global.u32 	%r5, [%rd9];
	add.u64 	%rd10, %SP, 0;
	add.u64 	%rd11, %SPL, 0;
	st.local.v2.u32 	[%rd11], {%r1, %r5};
	mov.u64 	%rd12, $str;
	cvta.global.u64 	%rd13, %rd12;
	{ // callseq 0, 0
	.param .b64 param0;
	st.param.b64 	[param0], %rd13;
	.param .b64 param1;
	st.param.b64 	[param1], %rd10;
	.param .b32 retval0;
	call.uni (retval0), 
	vprintf, 
	(
	param0, 
	param1
	);
	ld.param.b32 	%r6, [retval0];
	} // callseq 0
$L__BB0_3:
	ret;

}


// ===== COMPILED SASS (sm_100) =====

	.target	sm_100

	.elftype	@"ET_EXEC"


//--------------------- .note.nv.tkinfo           --------------------------
	.section	.note.nv.tkinfo,"",@"SHT_NOTE"
	.sectionflags	@"SHF_NOTE_NV_TKINFO"
	.tkinfo
        /*0018*/ 	.word	0x00000002
        /*0030*/ 	.string	""
        /*0030*/ 	.string	"ptxas"
        /*0030*/ 	.string	"Cuda compilation tools, release 13.0, V13.0.88"
        /*0030*/ 	.string	"Build cuda_13.0.r13.0/compiler.36424714_0"
        /*0030*/ 	.string	"-arch sm_100 -m 64 "



//--------------------- .note.nv.cuinfo           --------------------------
	.section	.note.nv.cuinfo,"",@"SHT_NOTE"
	.sectionflags	@"SHF_NOTE_NV_CUINFO"
        /*0018*/ 	.short	0x0002
        /*001a*/ 	.short	0x0064
        /*001c*/ 	.short	0x0082
	.zero		2


//--------------------- .nv.info                  --------------------------
	.section	.nv.info,"",@"SHT_CUDA_INFO"
	.align	4


	//----- nvinfo : EIATTR_REGCOUNT
	.align		4
        /*0000*/ 	.byte	0x04, 0x2f
        /*0002*/ 	.short	(.L_2 - .L_1)
	.align		4
.L_1:
        /*0004*/ 	.word	index@(_Z17cudaFindNeighborsiiPPiS_)
        /*0008*/ 	.word	0x00000018


	//----- nvinfo : EIATTR_FRAME_SIZE
	.align		4
.L_2:
        /*000c*/ 	.byte	0x04, 0x11
        /*000e*/ 	.short	(.L_4 - .L_3)
	.align		4
.L_3:
        /*0010*/ 	.word	index@(_Z17cudaFindNeighborsiiPPiS_)
        /*0014*/ 	.word	0x00000008


	//----- nvinfo : EIATTR_MIN_STACK_SIZE
	.align		4
.L_4:
        /*0018*/ 	.byte	0x04, 0x12
        /*001a*/ 	.short	(.L_6 - .L_5)
	.align		4
.L_5:
        /*001c*/ 	.word	index@(_Z17cudaFindNeighborsiiPPiS_)
        /*0020*/ 	.word	0x00000008
.L_6:


//--------------------- .nv.compat                --------------------------
	.section	.nv.compat,"",@"SHT_CUDA_COMPAT_INFO"
	.align	4
        /*0000*/ 	.byte	0x02, 0x09, 0x00, 0x00, 0x02, 0x02, 0x01, 0x00, 0x02, 0x05, 0x05, 0x00, 0x03, 0x07, 0x01, 0x01
        /*0010*/ 	.byte	0x02, 0x03, 0x00, 0x00, 0x02, 0x06, 0x01, 0x00, 0x04, 0x0b, 0x08, 0x00, 0x09, 0x00, 0x00, 0x00
        /*0020*/ 	.byte	0x00, 0x00, 0x00, 0x00


//--------------------- .nv.info._Z17cudaFindNeighborsiiPPiS_ --------------------------
	.section	.nv.info._Z17cudaFindNeighborsiiPPiS_,"",@"SHT_CUDA_INFO"
	.sectionflags	@""
	.align	4


	//----- nvinfo : EIATTR_CUDA_API_VERSION
	.align		4
        /*0000*/ 	.byte	0x04, 0x37
        /*0002*/ 	.short	(.L_8 - .L_7)
.L_7:
        /*0004*/ 	.word	0x00000082


	//----- nvinfo : EIATTR_KPARAM_INFO
	.align		4
.L_8:
        /*0008*/ 	.byte	0x04, 0x17
        /*000a*/ 	.short	(.L_10 - .L_9)
.L_9:
        /*000c*/ 	.word	0x00000000
        /*0010*/ 	.short	0x0003
        /*0012*/ 	.short	0x0010
        /*0014*/ 	.byte	0x00, 0xf5, 0x21, 0x00


	//----- nvinfo : EIATTR_KPARAM_INFO
	.align		4
.L_10:
        /*0018*/ 	.byte	0x04, 0x17
        /*001a*/ 	.short	(.L_12 - .L_11)
.L_11:
        /*001c*/ 	.word	0x00000000
        /*0020*/ 	.short	0x0002
        /*0022*/ 	.short	0x0008
        /*0024*/ 	.byte	0x00, 0xf5, 0x21, 0x00


	//----- nvinfo : EIATTR_KPARAM_INFO
	.align		4
.L_12:
        /*0028*/ 	.byte	0x04, 0x17
        /*002a*/ 	.short	(.L_14 - .L_13)
.L_13:
        /*002c*/ 	.word	0x00000000
        /*0030*/ 	.short	0x0001
        /*0032*/ 	.short	0x0004
        /*0034*/ 	.byte	0x00, 0xf0, 0x11, 0x00


	//----- nvinfo : EIATTR_KPARAM_INFO
	.align		4
.L_14:
        /*0038*/ 	.byte	0x04, 0x17
        /*003a*/ 	.short	(.L_16 - .L_15)
.L_15:
        /*003c*/ 	.word	0x00000000
        /*0040*/ 	.short	0x0000
        /*0042*/ 	.short	0x0000
        /*0044*/ 	.byte	0x00, 0xf0, 0x11, 0x00


	//----- nvinfo : EIATTR_SPARSE_MMA_MASK
	.align		4
.L_16:
        /*0048*/ 	.byte	0x03, 0x50
        /*004a*/ 	.short	0x0000


	//----- nvinfo : EIATTR_MAXREG_COUNT
	.align		4
        /*004c*/ 	.byte	0x03, 0x1b
        /*004e*/ 	.short	0x00ff


	//----- nvinfo : EIATTR_EXTERNS
	.align		4
        /*0050*/ 	.byte	0x04, 0x0f
        /*0052*/ 	.short	(.L_18 - .L_17)


	//   ....[0]....
	.align		4
.L_17:
        /*0054*/ 	.word	index@(vprintf)


	//----- nvinfo : EIATTR_MERCURY_ISA_VERSION
	.align		4
.L_18:
        /*0058*/ 	.byte	0x03, 0x5f
        /*005a*/ 	.short	0x0101


	//----- nvinfo : EIATTR_VRC_CTA_INIT_COUNT
	.align		4
        /*005c*/ 	.byte	0x02, 0x4a
	.zero		1
	.zero		1


	//----- nvinfo : EIATTR_SYSCALL_OFFSETS
	.align		4
        /*0060*/ 	.byte	0x04, 0x46
        /*0062*/ 	.short	(.L_20 - .L_19)


	//   ....[0]....
.L_19:
        /*0064*/ 	.word	0x000001c0


	//----- nvinfo : EIATTR_EXIT_INSTR_OFFSETS
	.align		4
.L_20:
        /*0068*/ 	.byte	0x04, 0x1c
        /*006a*/ 	.short	(.L_22 - .L_21)


	//   ....[0]....
.L_21:
        /*006c*/ 	.word	0x00000090


	//   ....[1]....
        /*0070*/ 	.word	0x00000110


	//   ....[2]....
        /*0074*/ 	.word	0x000001d0


	//----- nvinfo : EIATTR_CRS_STACK_SIZE
	.align		4
.L_22:
        /*0078*/ 	.byte	0x04, 0x1e
        /*007a*/ 	.short	(.L_24 - .L_23)
.L_23:
        /*007c*/ 	.word	0x00000000


	//----- nvinfo : EIATTR_CBANK_PARAM_SIZE
	.align		4
.L_24:
        /*0080*/ 	.byte	0x03, 0x19
        /*0082*/ 	.short	0x0018


	//----- nvinfo : EIATTR_PARAM_CBANK
	.align		4
        /*0084*/ 	.byte	0x04, 0x0a
        /*0086*/ 	.short	(.L_26 - .L_25)
	.align		4
.L_25:
        /*0088*/ 	.word	index@(.nv.constant0._Z17cudaFindNeighborsiiPPiS_)
        /*008c*/ 	.short	0x0380
        /*008e*/ 	.short	0x0018


	//----- nvinfo : EIATTR_SW_WAR
	.align		4
.L_26:
        /*0090*/ 	.byte	0x04, 0x36
        /*0092*/ 	.short	(.L_28 - .L_27)
.L_27:
        /*0094*/ 	.word	0x00000008
.L_28:


//--------------------- .nv.callgraph             --------------------------
	.section	.nv.callgraph,"",@"SHT_CUDA_CALLGRAPH"
	.align	4
	.sectionentsize	8
	.align		4
        /*0000*/ 	.word	0x00000000
	.align		4
        /*0004*/ 	.word	0xffffffff
	.align		4
        /*0008*/ 	.word	index@(_Z17cudaFindNeighborsiiPPiS_)
	.align		4
        /*000c*/ 	.word	index@(vprintf)
	.align		4
        /*0010*/ 	.word	0x00000000
	.align		4
        /*0014*/ 	.word	0xfffffffe
	.align		4
        /*0018*/ 	.word	0x00000000
	.align		4
        /*001c*/ 	.word	0xfffffffd
	.align		4
        /*0020*/ 	.word	0x00000000
	.align		4
        /*0024*/ 	.word	0xfffffffc


//--------------------- .nv.constant4             --------------------------
	.section	.nv.constant4,"a",@progbits
	.align	8
	.align		8
.nv.constant4:
        /*0000*/ 	.dword	vprintf
	.align		8
        /*0008*/ 	.dword	$str


//--------------------- .text._Z17cudaFindNeighborsiiPPiS_ --------------------------
	.section	.text._Z17cudaFindNeighborsiiPPiS_,"ax",@progbits
	.align	128
        .global         _Z17cudaFindNeighborsiiPPiS_
        .type           _Z17cudaFindNeighborsiiPPiS_,@function
        .size           _Z17cudaFindNeighborsiiPPiS_,(.L_x_2 - _Z17cudaFindNeighborsiiPPiS_)
        .other          _Z17cudaFindNeighborsiiPPiS_,@"STO_CUDA_ENTRY STV_DEFAULT"
_Z17cudaFindNeighborsiiPPiS_:
.text._Z17cudaFindNeighborsiiPPiS_:
[----:B------:R-:W0:Y:S01]  /*0000*/  LDC R1, c[0x0][0x37c] ;  /* 0x0000df00ff017b82 */ /* 0x000e220000000800 */
[----:B------:R-:W1:Y:S07]  /*0010*/  S2R R3, SR_TID.X ;  /* 0x0000000000037919 */ /* 0x000e6e0000002100 */
[----:B------:R-:W1:Y:S01]  /*0020*/  LDC.64 R8, c[0x0][0x380] ;  /* 0x0000e000ff087b82 */ /* 0x000e620000000a00 */
[----:B------:R-:W2:Y:S01]  /*0030*/  LDCU UR4, c[0x0][0x2f8] ;  /* 0x00005f00ff0477ac */ /* 0x000ea20008000800 */
[----:B0-----:R-:W-:Y:S01]  /*0040*/  VIADD R1, R1, 0xfffffff8 ;  /* 0xfffffff801017836 */ /* 0x001fe20000000000 */
[----:B------:R-:W0:Y:S04]  /*0050*/  LDCU UR5, c[0x0][0x2fc] ;  /* 0x00005f80ff0577ac */ /* 0x000e280008000800 */
[----:B--2---:R-:W-:-:S05]  /*0060*/  IADD3 R6, P1, PT, R1, UR4, RZ ;  /* 0x0000000401067c10 */ /* 0x004fca000ff3e0ff */
[----:B0-----:R-:W-:Y:S01]  /*0070*/  IMAD.X R7, RZ, RZ, UR5, P1 ;  /* 0x00000005ff077e24 */ /* 0x001fe200088e06ff */
[----:B-1----:R-:W-:-:S13]  /*0080*/  ISETP.GE.U32.AND P0, PT, R3, R8, PT ;  /* 0x000000080300720c */ /* 0x002fda0003f06070 */
[----:B------:R-:W-:Y:S05]  /*0090*/  @P0 EXIT ;  /* 0x000000000000094d */ /* 0x000fea0003800000 */
[----:B------:R-:W0:Y:S01]  /*00a0*/  LDC.64 R4, c[0x0][0x388] ;  /* 0x0000e200ff047b82 */ /* 0x000e220000000a00 */
[----:B------:R-:W1:Y:S01]  /*00b0*/  LDCU.64 UR4, c[0x0][0x358] ;  /* 0x00006b00ff0477ac */ /* 0x000e620008000a00 */
[----:B------:R-:W-:-:S04]  /*00c0*/  IMAD R2, R9, R8, R3 ;  /* 0x0000000809027224 */ /* 0x000fc800078e0203 */
[----:B0-----:R-:W-:-:S06]  /*00d0*/  IMAD.WIDE.U32 R4, R2, 0x8, R4 ;  /* 0x0000000802047825 */ /* 0x001fcc00078e0004 */
[----:B-1----:R-:W2:Y:S02]  /*00e0*/  LDG.E.64 R4, desc[UR4][R4.64] ;  /* 0x0000000404047981 */ /* 0x002ea4000c1e1b00 */
[----:B--2---:R-:W-:-:S04]  /*00f0*/  ISETP.NE.U32.AND P0, PT, R4, RZ, PT ;  /* 0x000000ff0400720c */ /* 0x004fc80003f05070 */
[----:B------:R-:W-:-:S13]  /*0100*/  ISETP.NE.AND.EX P0, PT, R5, RZ, PT, P0 ;  /* 0x000000ff0500720c */ /* 0x000fda0003f05300 */
[----:B------:R-:W-:Y:S05]  /*0110*/  @!P0 EXIT ;  /* 0x000000000000894d */ /* 0x000fea0003800000 */
[----:B------:R-:W0:Y:S02]  /*0120*/  LDC.64 R8, c[0x0][0x390] ;  /* 0x0000e400ff087b82 */ /* 0x000e240000000a00 */
[----:B0-----:R-:W-:-:S05]  /*0130*/  IMAD.WIDE R8, R2, 0x4, R8 ;  /* 0x0000000402087825 */ /* 0x001fca00078e0208 */
[----:B------:R-:W2:Y:S01]  /*0140*/  LDG.E R3, desc[UR4][R8.64] ;  /* 0x0000000408037981 */ /* 0x000ea2000c1e1900 */
[----:B------:R-:W-:Y:S01]  /*0150*/  MOV R0, 0x0 ;  /* 0x0000000000007802 */ /* 0x000fe20000000f00 */
[----:B------:R-:W0:Y:S03]  /*0160*/  LDCU.64 UR4, c[0x4][0x8] ;  /* 0x01000100ff0477ac */ /* 0x000e260008000a00 */
[----:B------:R1:W3:Y:S01]  /*0170*/  LDC.64 R10, c[0x4][R0] ;  /* 0x01000000000a7b82 */ /* 0x0002e20000000a00 */
[----:B0-----:R-:W-:Y:S01]  /*0180*/  MOV R4, UR4 ;  /* 0x0000000400047c02 */ /* 0x001fe20008000f00 */
[----:B------:R-:W-:Y:S01]  /*0190*/  IMAD.U32 R5, RZ, RZ, UR5 ;  /* 0x00000005ff057e24 */ /* 0x000fe2000f8e00ff */
[----:B--23--:R1:W-:Y:S06]  /*01a0*/  STL.64 [R1], R2 ;  /* 0x0000000201007387 */ /* 0x00c3ec0000100a00 */
[----:B------:R-:W-:-:S07]  /*01b0*/  LEPC R20, `(.L_x_0) ;  /* 0x000000001014794e */ /* 0x000fce0000000000 */
[----:B-1----:R-:W-:Y:S05]  /*01c0*/  CALL.ABS.NOINC R10 ;  /* 0x000000000a007343 */ /* 0x002fea0003c00000 */
.L_x_0:
[----:B------:R-:W-:Y:S05]  /*01d0*/  EXIT ;  /* 0x000000000000794d */ /* 0x000fea0003800000 */
.L_x_1:
[----:B------:R-:W-:-:S00]  /*01e0*/  BRA `(.L_x_1) ;  /* 0xfffffffc00fc7947 */ /* 0x000fc0000383ffff */
[----:B------:R-:W-:-:S00]  /*01f0*/  NOP ;  /* 0x0000000000007918 */ /* 0x000fc00000000000 */
        /* <DEDUP_REMOVED lines=8> */
.L_x_2:


//--------------------- .nv.global.init           --------------------------
	.section	.nv.global.init,"aw",@progbits
.nv.global.init:
	.type		$str,@object
	.size		$str,(.L_0 - $str)
$str:
        /*0000*/ 	.byte	0x56, 0x65, 0x72, 0x74, 0x65, 0x78, 0x3a, 0x20, 0x25, 0x64, 0x20, 0x50, 0x61, 0x72, 0x65, 0x6e
        /*0010*/ 	.byte	0x74, 0x3a, 0x20, 0x25, 0x64, 0x0a, 0x00
.L_0:


//--------------------- .nv.shared.reserved.0     --------------------------
	.section	.nv.shared.reserved.0,"aw",@nobits
	.weak		__nv_reservedSMEM_offset_0_alias
	.size		__nv_reservedSMEM_offset_0_alias, 0, 64
	.other		__nv_reservedSMEM_offset_0_alias,@"STO_CUDA_RESERVED_SHARED STV_DEFAULT"
__nv_reservedSMEM_offset_0_alias:
	.zero		0
	.zero		64


//--------------------- .nv.constant0._Z17cudaFindNeighborsiiPPiS_ --------------------------
	.section	.nv.constant0._Z17cudaFindNeighborsiiPPiS_,"a",@progbits
	.sectionflags	@""
	.align	4
.nv.constant0._Z17cudaFindNeighborsiiPPiS_:
	.zero		920


//--------------------- SYMBOLS --------------------------

	.type		.nv.reservedSmem.offset0,@object
	.size		.nv.reservedSmem.offset0,0x4
	.type		vprintf,@function
